.version 8.0
.target sm_90
.address_size 64

.extern .shared .align 16 .b8 global_smem[];
.entry dot_fn(
  .param .u64 param_aptr,
  .param .u64 param_bptr,
  .param .u64 param_optr
)
.maxntid 128 // 4 warps, 128 threads
{
  .reg .pred %p<7>;
  .reg .b32 %r<168>;
  .reg .f32 %f<65>;
  .reg .b64 %rd<12>;

  .reg .b64 %aptr, %bptr, %optr;

  ld.param.u64 %aptr, [param_aptr];
  ld.param.u64 %bptr, [param_bptr];
  ld.param.u64 %optr, [param_optr];

  .reg .b32 %thread_id;
  mov.u32 %thread_id, %tid.x;

  .reg .b32 %thread_id_b3b4; // 3th and 4th bits of thread_id (shifted to the 0th position)
  bfe.u32 %thread_id_b3b4, %thread_id, 3, 2;

  .reg .b32 %thread_id_b3b4b5b6;
  shr.u32 %thread_id_b3b4b5b6, %thread_id, 3;
  .reg .b32 %thread_id_b3b4b5;
  bfe.u32 %thread_id_b3b4b5, %thread_id, 3, 3;
  .reg .b32 %warp_id_x4;
  and.b32 %warp_id_x4, %thread_id_b3b4b5b6, 12;
  .reg .b32 %thread_id_b0b1b2;
  and.b32 %thread_id_b0b1b2, %thread_id, 7;
  .reg .b32 %thread_id_b0b1b2_x4;
  shl.b32 %thread_id_b0b1b2_x4, %thread_id_b0b1b2, 2;
  .reg .b32 %thread_id_b3b4b5b6_x32;
  shl.b32 %thread_id_b3b4b5b6_x32, %thread_id_b3b4b5b6, 5;
  .reg .b32 %thread_id_x4;
  shl.b32 %thread_id_x4, %thread_id, 2;
  .reg .b32 %thread_id_x4_p512; // thread_id_x4 has 9 bits, plus 512 is equiv. to adding a 1 bit to the left most
  .reg .b32 %thread_id_b0b1;

  and.b32 %thread_id_b0b1, %thread_id, 3;

  or.b32 %thread_id_x4_p512, %thread_id_x4, 512;

  .reg .b64 %thread_id_x16;
  mul.wide.u32 %thread_id_x16, %thread_id_x4, 4;

  // each thread read 2 group of items. Each group has 4 consecutive elements
  .reg .b64 %ag1_start_addr, %ag2_start_addr;
  .reg .b64 %thread_id_x16_p2048;

  add.s64 %ag1_start_addr, %aptr, %thread_id_x16;
  mul.wide.u32 %thread_id_x16_p2048, %thread_id_x4_p512, 4;
  add.s64 %ag2_start_addr, %aptr, %thread_id_x16_p2048;

  .reg .b64 %bg1_start_addr, %bg2_start_addr;

  .reg .b32 %avalg1_<4>, %avalg2_<4>, %bvalg1_<4>, %bvalg2_<4>;

  ld.global.v4.b32 {%avalg1_0, %avalg1_1, %avalg1_2, %avalg1_3}, [%ag1_start_addr];
  ld.global.v4.b32 {%avalg2_0, %avalg2_1, %avalg2_2, %avalg2_3}, [%ag2_start_addr];

  add.s64 %bg1_start_addr, %bptr, %thread_id_x16;
  add.s64 %bg2_start_addr, %bptr, %thread_id_x16_p2048;

  ld.global.v4.b32 {%bvalg1_0, %bvalg1_1, %bvalg1_2, %bvalg1_3}, [%bg1_start_addr];
  ld.global.v4.b32 {%bvalg2_0, %bvalg2_1, %bvalg2_2, %bvalg2_3}, [%bg2_start_addr];

  .reg.b32 %thread_id_b4;
  .reg.b32 %thread_id_d4; // div4
  .reg.b32 %thread_id_b6;
  .reg.b32 %thread_id_b6_x16; // highest bit
  .reg.b32 %thread_id_b0b1b2b3; // low 4 bits

  bfe.u32   %thread_id_b4, %thread_id, 4, 1;
  shr.u32   %thread_id_d4, %thread_id, 2;
  bfe.u32 %thread_id_b6, %thread_id, 6, 1;
  shl.b32 %thread_id_b6_x16, %thread_id_b6, 4;
  and.b32  %thread_id_b0b1b2b3, %thread_id, 15;

  .reg.b32 %thread_id_b5;
  bfe.u32   %thread_id_b5, %thread_id, 5, 1;
  .reg.b32 %thread_id_b2b3b4;
  bfe.u32   %thread_id_b2b3b4, %thread_id, 2, 3;

  .reg.b32 %thread_id_b0b1_x2;
  .reg.b32 %thread_id_b5_x8;
  shl.b32   %thread_id_b0b1_x2, %thread_id_b0b1, 1;
  .reg.b32 %thread_id_b60b4b3b2; // has a 0 bit after b6
  or.b32  %thread_id_b60b4b3b2, %thread_id_b2b3b4, %thread_id_b6_x16;
  shl.b32   %thread_id_b5_x8, %thread_id_b5, 3;
  .reg.b32 %thread_id_b5b1b0_x2; // b5 b1 b0 0
  or.b32  %thread_id_b5b1b0_x2, %thread_id_b5_x8, %thread_id_b0b1_x2;

  .reg.b32 %smbase;
  mov.u32   %smbase, global_smem;

  .reg.b32 %thread_id_1b5; // value 1 followed by b5
  or.b32  %thread_id_1b5, %thread_id_b5, 2;

  .reg.b32 %thread_id_b0b1_x32;
  shl.b32   %thread_id_b0b1_x32, %thread_id_b0b1, 5;

  .reg.b32 %smbase_p4096;
  add.s32   %smbase_p4096, %smbase, 4096;
  .reg.b32 %thread_id_b1b2;
  bfe.u32   %thread_id_b1b2, %thread_id, 1, 2;
  .reg.b32 %thread_id_b0_x4;
  and.b32  %thread_id_b0_x4, %thread_id_x4, 4;

  .reg.b32 %thread_id_b6b3b2b1b0;
  or.b32  %thread_id_b6b3b2b1b0, %thread_id_b0b1b2b3, %thread_id_b6_x16;

  .reg.b32 %thread_id_b6b3b2b1b0_x128;
  shl.b32   %thread_id_b6b3b2b1b0_x128, %thread_id_b6b3b2b1b0, 7;
  .reg.b32 %thread_id_1b4;
  or.b32  %thread_id_1b4, %thread_id_b4, 2;
  .reg.b32 %thread_id_10b4;
  or.b32  %thread_id_10b4, %thread_id_b4, 4;
  .reg.b32 %thread_id_11b4;
  or.b32  %thread_id_11b4, %thread_id_b4, 6;

  // load matrix A to shared memory
  // xor.b32 %r103, %thread_id, %thread_id_b3b4b5; // XOR1: don't understand what optimization it is yet
  xor.b32 %r103, %thread_id, 0;
  shl.b32   %r106, %r103, 2;
  shl.b32   %r107, %r106, 2;
  add.s32   %r109, %smbase, %r107;
  st.shared.v4.u32   [%r109], {%avalg1_0, %avalg1_1, %avalg1_2, %avalg1_3};
  st.shared.v4.u32   [%r109+2048], {%avalg2_0, %avalg2_1, %avalg2_2, %avalg2_3};

  bar.sync 0;

  // load matrix A data to registers
  // xor.b32  %r125, %thread_id_b4, %thread_id_b0b1b2; // XOR1: don't understand what optimization it is yet
  xor.b32  %r125, %thread_id_b4, 0;
  shl.b32   %r126, %r125, 4;
  or.b32  %r128, %thread_id_b6b3b2b1b0_x128, %r126;
  add.s32   %r21, %smbase, %r128;
  ldmatrix.sync.aligned.m8n8.x4.shared.b16 {%r37, %r38, %r39, %r40}, [%r21];

  // xor.b32  %r130, %thread_id_1b4, %thread_id_b0b1b2; // XOR1: don't understand what optimization it is yet
  xor.b32  %r130, %thread_id_1b4, 0;
  shl.b32   %r131, %r130, 4;
  or.b32  %r132, %r131, %thread_id_b6b3b2b1b0_x128;
  add.s32   %r26, %smbase, %r132;
  ldmatrix.sync.aligned.m8n8.x4.shared.b16 {%r49, %r50, %r51, %r52}, [%r26];

  // xor.b32  %r134, %thread_id_10b4, %thread_id_b0b1b2; // XOR1: don't understand what optimization it is yet  
  xor.b32  %r134, %thread_id_10b4, 0;
  shl.b32   %r135, %r134, 4;
  or.b32  %r136, %r135, %thread_id_b6b3b2b1b0_x128;
  add.s32   %r31, %smbase, %r136;
  ldmatrix.sync.aligned.m8n8.x4.shared.b16 {%r61, %r62, %r63, %r64}, [%r31];

  // xor.b32  %r138, %thread_id_11b4, %thread_id_b0b1b2; // XOR1: don't understand what optimization it is yet  
  xor.b32  %r138, %thread_id_11b4, 0;
  shl.b32   %r139, %r138, 4;
  or.b32  %r140, %r139, %thread_id_b6b3b2b1b0_x128;
  add.s32   %r36, %smbase, %r140;
  ldmatrix.sync.aligned.m8n8.x4.shared.b16 {%r73, %r74, %r75, %r76}, [%r36];

  // load matrix B to shared memory
  // xor.b32  %r111, %thread_id_b1b2, %thread_id_b3b4; // XOR2: don't understand what optimization it is yet
  xor.b32  %r111, %thread_id_b1b2, 0;
  shl.b32   %r112, %r111, 3;
  or.b32  %r115, %r112, %thread_id_b0_x4;
  or.b32  %r116, %thread_id_b3b4b5b6_x32, %r115;
  shl.b32   %r117, %r116, 2;
  add.s32   %r119, %smbase_p4096, %r117;
  st.shared.v4.u32   [%r119], {%bvalg1_0, %bvalg1_1, %bvalg1_2, %bvalg1_3};
  st.shared.v4.u32   [%r119+2048], {%bvalg2_0, %bvalg2_1, %bvalg2_2, %bvalg2_3};
  bar.sync   0;

  // load matrix B to register
  // xor.b32  %r144, %thread_id_b5, %thread_id_b0b1; // XOR2: don't understand what optimization it is yet
  xor.b32  %r144, %thread_id_b5, 0;
  shl.b32   %r145, %r144, 3;
  or.b32  %r146, %r145, %thread_id_b2b3b4;
  or.b32  %r148, %r146, %thread_id_b0b1_x32;
  shl.b32   %r154, %r148, 2;
  add.s32   %r155, %smbase_p4096, %r154;

  // xor.b32  %r150, %thread_id_1b5, %thread_id_b0b1; // XOR2: don't understand what optimization it is yet
  xor.b32  %r150, %thread_id_1b5, 0;
  shl.b32   %r151, %r150, 3;
  or.b32  %r152, %r151, %thread_id_b2b3b4;
  or.b32  %r153, %r152, %thread_id_b0b1_x32;
  shl.b32   %r156, %r153, 2;
  add.s32   %r157, %smbase_p4096, %r156;

  // load matrix B data from shared memory // at this moment, each rows contains 8 groups rather than 9.
  ld.shared.u32   %r41, [%r155];
  ld.shared.u32   %r42, [%r155+512];
  ld.shared.u32   %r53, [%r155+1024];
  ld.shared.u32   %r54, [%r155+1536];
  ld.shared.u32   %r65, [%r155+2048];
  ld.shared.u32   %r66, [%r155+2560];
  ld.shared.u32   %r77, [%r155+3072];
  ld.shared.u32   %r78, [%r155+3584];

  ld.shared.u32   %r47, [%r157];
  ld.shared.u32   %r48, [%r157+512];
  ld.shared.u32   %r59, [%r157+1024];
  ld.shared.u32   %r60, [%r157+1536];
  ld.shared.u32   %r71, [%r157+2048];
  ld.shared.u32   %r72, [%r157+2560];
  ld.shared.u32   %r83, [%r157+3072];
  ld.shared.u32   %r84, [%r157+3584];

  // set %f25 to 5.0f
  mov.f32   %f25, 0f40A00000;
  mov.f32   %f17, %f25;
  mov.f32   %f18, %f25;
  mov.f32   %f19, %f25;
  mov.f32   %f20, %f25;
  mov.f32   %f26, %f25;
  mov.f32   %f27, %f25;
  mov.f32   %f28, %f25;

  // matmul group 1
  mma.sync.aligned.m16n8k8.row.col.f32.tf32.tf32.f32 { %f17, %f18, %f19, %f20 }, { %r37, %r38, %r39, %r40 }, { %r41, %r42 }, { %f17, %f18, %f19, %f20 };
  mma.sync.aligned.m16n8k8.row.col.f32.tf32.tf32.f32 { %f17, %f18, %f19, %f20 }, { %r49, %r50, %r51, %r52 }, { %r53, %r54 }, { %f17, %f18, %f19, %f20 };
  mma.sync.aligned.m16n8k8.row.col.f32.tf32.tf32.f32 { %f17, %f18, %f19, %f20 }, { %r61, %r62, %r63, %r64 }, { %r65, %r66 }, { %f17, %f18, %f19, %f20 };
  mma.sync.aligned.m16n8k8.row.col.f32.tf32.tf32.f32 { %f17, %f18, %f19, %f20 }, { %r73, %r74, %r75, %r76 }, { %r77, %r78 }, { %f17, %f18, %f19, %f20 };

  // matmul group 2
  mma.sync.aligned.m16n8k8.row.col.f32.tf32.tf32.f32 { %f25, %f26, %f27, %f28 }, { %r37, %r38, %r39, %r40 }, { %r47, %r48 }, { %f25, %f26, %f27, %f28 };
  mma.sync.aligned.m16n8k8.row.col.f32.tf32.tf32.f32 { %f25, %f26, %f27, %f28 }, { %r49, %r50, %r51, %r52 }, { %r59, %r60 }, { %f25, %f26, %f27, %f28 };
  mma.sync.aligned.m16n8k8.row.col.f32.tf32.tf32.f32 { %f25, %f26, %f27, %f28 }, { %r61, %r62, %r63, %r64 }, { %r71, %r72 }, { %f25, %f26, %f27, %f28 };
  mma.sync.aligned.m16n8k8.row.col.f32.tf32.tf32.f32 { %f25, %f26, %f27, %f28 }, { %r73, %r74, %r75, %r76 }, { %r83, %r84 }, { %f25, %f26, %f27, %f28 };

  // store result to shared memory first // understood this leveraging how we store result to global memory below
  mad.lo.s32   %r162, %thread_id_b60b4b3b2, 36, %thread_id_b5b1b0_x2;
  shl.b32   %r163, %r162, 2;
  add.s32   %r164, %smbase, %r163;
  st.shared.v2.f32   [%r164], {%f17, %f18};
  st.shared.v2.f32   [%r164+1152], {%f19, %f20}; // shift 288=36*8 elms. Or 8 rows (decided by mma output layout). Each rows contains 9 groups, each group contains 4 elms. Each element takes 4 bytes.

  // there is another 16x8 matrix between the two output 16x8 matrix.
  st.shared.v2.f32   [%r164+64], {%f25, %f26}; // shift 16 elms
  st.shared.v2.f32   [%r164+1216], {%f27, %f28}; // shift 304 elms

  bar.sync   0;

  // store result to global memory. understand at this point, how is data organized in smem
  mad.lo.s32   %r165, %thread_id_b3b4b5b6, 36, %thread_id_b0b1b2_x4;
  shl.b32   %r166, %r165, 2;
  add.s32   %r167, %smbase, %r166;

  ld.shared.v4.u32   {%r85, %r86, %r87, %r88}, [%r167];
  add.s64   %rd5, %optr, %thread_id_x16;
  st.global.v4.b32 [%rd5], {%r85, %r86, %r87, %r88};

  ld.shared.v4.u32   {%r89, %r90, %r91, %r92}, [%r167+2304]; // the two groups span 2304 bytes in smem rather than 2048 bytes. 2304 = 16 (group of 8 threads) * 9 * 4 * 4
  add.s64   %rd6, %optr, %thread_id_x16_p2048;
  st.global.v4.b32 [%rd6], {%r89, %r90, %r91, %r92};
  ret;
}


// ===== COMPILED SASS (sm_100) =====

	.target	sm_100

	.elftype	@"ET_EXEC"


//--------------------- .note.nv.tkinfo           --------------------------
	.section	.note.nv.tkinfo,"",@"SHT_NOTE"
	.sectionflags	@"SHF_NOTE_NV_TKINFO"
	.tkinfo
        /*0018*/ 	.word	0x00000002
        /*0030*/ 	.string	""
        /*0030*/ 	.string	"ptxas"
        /*0030*/ 	.string	"Cuda compilation tools, release 13.0, V13.0.88"
        /*0030*/ 	.string	"Build cuda_13.0.r13.0/compiler.36424714_0"
        /*0030*/ 	.string	"-arch sm_100 "



//--------------------- .note.nv.cuinfo           --------------------------
	.section	.note.nv.cuinfo,"",@"SHT_NOTE"
	.sectionflags	@"SHF_NOTE_NV_CUINFO"
        /*0018*/ 	.short	0x0002
        /*001a*/ 	.short	0x005a
        /*001c*/ 	.short	0x0082
	.zero		2


//--------------------- .nv.info                  --------------------------
	.section	.nv.info,"",@"SHT_CUDA_INFO"
	.align	4


	//----- nvinfo : EIATTR_REGCOUNT
	.align		4
        /*0000*/ 	.byte	0x04, 0x2f
        /*0002*/ 	.short	(.L_1 - .L_0)
	.align		4
.L_0:
        /*0004*/ 	.word	index@(dot_fn)
        /*0008*/ 	.word	0x00000028


	//----- nvinfo : EIATTR_FRAME_SIZE
	.align		4
.L_1:
        /*000c*/ 	.byte	0x04, 0x11
        /*000e*/ 	.short	(.L_3 - .L_2)
	.align		4
.L_2:
        /*0010*/ 	.word	index@(dot_fn)
        /*0014*/ 	.word	0x00000000


	//----- nvinfo : EIATTR_MIN_STACK_SIZE
	.align		4
.L_3:
        /*0018*/ 	.byte	0x04, 0x12
        /*001a*/ 	.short	(.L_5 - .L_4)
	.align		4
.L_4:
        /*001c*/ 	.word	index@(dot_fn)
        /*0020*/ 	.word	0x00000000
.L_5:


//--------------------- .nv.compat                --------------------------
	.section	.nv.compat,"",@"SHT_CUDA_COMPAT_INFO"
	.align	4
        /*0000*/ 	.byte	0x02, 0x09, 0x00, 0x00, 0x02, 0x02, 0x01, 0x00, 0x02, 0x05, 0x05, 0x00, 0x03, 0x07, 0x01, 0x01
        /*0010*/ 	.byte	0x02, 0x03, 0x00, 0x00, 0x02, 0x06, 0x01, 0x00, 0x04, 0x0b, 0x08, 0x00, 0x09, 0x00, 0x00, 0x00
        /*0020*/ 	.byte	0x00, 0x00, 0x00, 0x00


//--------------------- .nv.info.dot_fn           --------------------------
	.section	.nv.info.dot_fn,"",@"SHT_CUDA_INFO"
	.sectionflags	@""
	.align	4


	//----- nvinfo : EIATTR_CUDA_API_VERSION
	.align		4
        /*0000*/ 	.byte	0x04, 0x37
        /*0002*/ 	.short	(.L_7 - .L_6)
.L_6:
        /*0004*/ 	.word	0x00000082


	//----- nvinfo : EIATTR_KPARAM_INFO
	.align		4
.L_7:
        /*0008*/ 	.byte	0x04, 0x17
        /*000a*/ 	.short	(.L_9 - .L_8)
.L_8:
        /*000c*/ 	.word	0x00000000
        /*0010*/ 	.short	0x0002
        /*0012*/ 	.short	0x0010
        /*0014*/ 	.byte	0x00, 0xf0, 0x21, 0x00


	//----- nvinfo : EIATTR_KPARAM_INFO
	.align		4
.L_9:
        /*0018*/ 	.byte	0x04, 0x17
        /*001a*/ 	.short	(.L_11 - .L_10)
.L_10:
        /*001c*/ 	.word	0x00000000
        /*0020*/ 	.short	0x0001
        /*0022*/ 	.short	0x0008
        /*0024*/ 	.byte	0x00, 0xf0, 0x21, 0x00


	//----- nvinfo : EIATTR_KPARAM_INFO
	.align		4
.L_11:
        /*0028*/ 	.byte	0x04, 0x17
        /*002a*/ 	.short	(.L_13 - .L_12)
.L_12:
        /*002c*/ 	.word	0x00000000
        /*0030*/ 	.short	0x0000
        /*0032*/ 	.short	0x0000
        /*0034*/ 	.byte	0x00, 0xf0, 0x21, 0x00


	//----- nvinfo : EIATTR_SPARSE_MMA_MASK
	.align		4
.L_13:
        /*0038*/ 	.byte	0x03, 0x50
        /*003a*/ 	.short	0x0000


	//----- nvinfo : EIATTR_MAXREG_COUNT
	.align		4
        /*003c*/ 	.byte	0x03, 0x1b
        /*003e*/ 	.short	0x00ff


	//----- nvinfo : EIATTR_NUM_BARRIERS
	.align		4
        /*0040*/ 	.byte	0x02, 0x4c
        /*0042*/ 	.byte	0x01
	.zero		1


	//----- nvinfo : EIATTR_MERCURY_ISA_VERSION
	.align		4
        /*0044*/ 	.byte	0x03, 0x5f
        /*0046*/ 	.short	0x0101


	//----- nvinfo : EIATTR_VRC_CTA_INIT_COUNT
	.align		4
        /*0048*/ 	.byte	0x02, 0x4a
	.zero		1
	.zero		1


	//----- nvinfo : EIATTR_EXIT_INSTR_OFFSETS
	.align		4
        /*004c*/ 	.byte	0x04, 0x1c
        /*004e*/ 	.short	(.L_15 - .L_14)


	//   ....[0]....
.L_14:
        /*0050*/ 	.word	0x00000770


	//----- nvinfo : EIATTR_MAX_THREADS
	.align		4
.L_15:
        /*0054*/ 	.byte	0x04, 0x05
        /*0056*/ 	.short	(.L_17 - .L_16)
.L_16:
        /*0058*/ 	.word	0x00000080
        /*005c*/ 	.word	0x00000001
        /*0060*/ 	.word	0x00000001


	//----- nvinfo : EIATTR_CBANK_PARAM_SIZE
	.align		4
.L_17:
        /*0064*/ 	.byte	0x03, 0x19
        /*0066*/ 	.short	0x0018


	//----- nvinfo : EIATTR_PARAM_CBANK
	.align		4
        /*0068*/ 	.byte	0x04, 0x0a
        /*006a*/ 	.short	(.L_19 - .L_18)
	.align		4
.L_18:
        /*006c*/ 	.word	index@(.nv.constant0.dot_fn)
        /*0070*/ 	.short	0x0380
        /*0072*/ 	.short	0x0018


	//----- nvinfo : EIATTR_SW_WAR
	.align		4
.L_19:
        /*0074*/ 	.byte	0x04, 0x36
        /*0076*/ 	.short	(.L_21 - .L_20)
.L_20:
        /*0078*/ 	.word	0x00000008
.L_21:


//--------------------- .nv.callgraph             --------------------------
	.section	.nv.callgraph,"",@"SHT_CUDA_CALLGRAPH"
	.align	4
	.sectionentsize	8
	.align		4
        /*0000*/ 	.word	0x00000000
	.align		4
        /*0004*/ 	.word	0xffffffff
	.align		4
        /*0008*/ 	.word	0x00000000
	.align		4
        /*000c*/ 	.word	0xfffffffe
	.align		4
        /*0010*/ 	.word	0x00000000
	.align		4
        /*0014*/ 	.word	0xfffffffd
	.align		4
        /*0018*/ 	.word	0x00000000
	.align		4
        /*001c*/ 	.word	0xfffffffc


//--------------------- .text.dot_fn              --------------------------
	.section	.text.dot_fn,"ax",@progbits
	.align	128
.text.dot_fn:
        .type           dot_fn,@function
        .size           dot_fn,(.L_x_1 - dot_fn)
        .other          dot_fn,@"STO_CUDA_ENTRY STV_DEFAULT"
dot_fn:
[----:B------:R-:W-:Y:S01]  /*0000*/  LDC R1, c[0x0][0x37c] ;  /* 0x0000df00ff017b82 */ /* 0x000fe20000000800 */
[----:B------:R-:W0:Y:S07]  /*0010*/  S2R R30, SR_TID.X ;  /* 0x00000000001e7919 */ /* 0x000e2e0000002100 */
[----:B------:R-:W1:Y:S01]  /*0020*/  LDC.64 R32, c[0x0][0x380] ;  /* 0x0000e000ff207b82 */ /* 0x000e620000000a00 */
[----:B------:R-:W2:Y:S07]  /*0030*/  LDCU.64 UR6, c[0x0][0x358] ;  /* 0x00006b00ff0677ac */ /* 0x000eae0008000a00 */
[----:B------:R-:W3:Y:S01]  /*0040*/  LDC.64 R24, c[0x0][0x388] ;  /* 0x0000e200ff187b82 */ /* 0x000ee20000000a00 */
[----:B0-----:R-:W-:-:S04]  /*0050*/  IMAD.SHL.U32 R31, R30, 0x4, RZ ;  /* 0x000000041e1f7824 */ /* 0x001fc800078e00ff */
[C---:B-1----:R-:W-:Y:S01]  /*0060*/  IMAD.WIDE.U32 R8, R31.reuse, 0x4, R32 ;  /* 0x000000041f087825 */ /* 0x042fe200078e0020 */
[----:B------:R-:W-:-:S05]  /*0070*/  LOP3.LUT R0, R31, 0x200, RZ, 0xfc, !PT ;  /* 0x000002001f007812 */ /* 0x000fca00078efcff */
[----:B------:R-:W-:Y:S01]  /*0080*/  IMAD.WIDE.U32 R32, R0, 0x4, R32 ;  /* 0x0000000400207825 */ /* 0x000fe200078e0020 */
[----:B--2---:R-:W2:Y:S05]  /*0090*/  LDG.E.128 R8, desc[UR6][R8.64] ;  /* 0x0000000608087981 */ /* 0x004eaa000c1e1d00 */
[----:B------:R-:W4:Y:S01]  /*00a0*/  LDG.E.128 R32, desc[UR6][R32.64] ;  /* 0x0000000620207981 */ /* 0x000f22000c1e1d00 */
[----:B---3--:R-:W-:-:S04]  /*00b0*/  IMAD.WIDE.U32 R20, R31, 0x4, R24 ;  /* 0x000000041f147825 */ /* 0x008fc800078e0018 */
[----:B------:R-:W-:Y:S02]  /*00c0*/  IMAD.WIDE.U32 R24, R0, 0x4, R24 ;  /* 0x0000000400187825 */ /* 0x000fe400078e0018 */
[----:B------:R-:W3:Y:S04]  /*00d0*/  LDG.E.128 R20, desc[UR6][R20.64] ;  /* 0x0000000614147981 */ /* 0x000ee8000c1e1d00 */
[----:B------:R-:W5:Y:S01]  /*00e0*/  LDG.E.128 R24, desc[UR6][R24.64] ;  /* 0x0000000618187981 */ /* 0x000f62000c1e1d00 */
[----:B------:R-:W0:Y:S01]  /*00f0*/  S2UR UR5, SR_CgaCtaId ;  /* 0x00000000000579c3 */ /* 0x000e220000008800 */
[----:B------:R-:W-:Y:S01]  /*0100*/  SHF.R.U32.HI R2, RZ, 0x1, R30 ;  /* 0x00000001ff027819 */ /* 0x000fe2000001161e */
[----:B------:R-:W-:Y:S01]  /*0110*/  UMOV UR4, 0x400 ;  /* 0x0000040000047882 */ /* 0x000fe20000000000 */
[----:B------:R-:W-:-:S02]  /*0120*/  LOP3.LUT R3, R31, 0x4, RZ, 0xc0, !PT ;  /* 0x000000041f037812 */ /* 0x000fc400078ec0ff */
[----:B------:R-:W-:Y:S02]  /*0130*/  SGXT.U32 R2, R2, 0x2 ;  /* 0x000000020202781a */ /* 0x000fe40000000000 */
[--C-:B------:R-:W-:Y:S02]  /*0140*/  SHF.R.U32.HI R4, RZ, 0x4, R30.reuse ;  /* 0x00000004ff047819 */ /* 0x100fe4000001161e */
[--C-:B------:R-:W-:Y:S01]  /*0150*/  SHF.R.U32.HI R29, RZ, 0x2, R30.reuse ;  /* 0x00000002ff1d7819 */ /* 0x100fe2000001161e */
[----:B------:R-:W-:Y:S01]  /*0160*/  IMAD R5, R2, 0x8, R3 ;  /* 0x0000000802057824 */ /* 0x000fe200078e0203 */
[--C-:B------:R-:W-:Y:S02]  /*0170*/  SHF.R.U32.HI R3, RZ, 0x6, R30.reuse ;  /* 0x00000006ff037819 */ /* 0x100fe4000001161e */
[----:B------:R-:W-:Y:S02]  /*0180*/  SHF.R.U32.HI R2, RZ, 0x3, R30 ;  /* 0x00000003ff027819 */ /* 0x000fe4000001161e */
[----:B------:R-:W-:-:S02]  /*0190*/  SGXT.U32 R3, R3, 0x1 ;  /* 0x000000010303781a */ /* 0x000fc40000000000 */
[----:B------:R-:W-:Y:S01]  /*01a0*/  SGXT.U32 R4, R4, 0x1 ;  /* 0x000000010404781a */ /* 0x000fe20000000000 */
[----:B------:R-:W-:Y:S02]  /*01b0*/  IMAD.SHL.U32 R2, R2, 0x20, RZ ;  /* 0x0000002002027824 */ /* 0x000fe400078e00ff */
[----:B------:R-:W-:Y:S01]  /*01c0*/  IMAD.SHL.U32 R3, R3, 0x10, RZ ;  /* 0x0000001003037824 */ /* 0x000fe200078e00ff */
[----:B------:R-:W-:Y:S02]  /*01d0*/  LOP3.LUT R6, R4, 0x4, RZ, 0xfc, !PT ;  /* 0x0000000404067812 */ /* 0x000fe400078efcff */
[----:B------:R-:W-:Y:S01]  /*01e0*/  LOP3.LUT R36, R2, R5, RZ, 0xfc, !PT ;  /* 0x0000000502247212 */ /* 0x000fe200078efcff */
[----:B0-----:R-:W-:Y:S01]  /*01f0*/  ULEA UR4, UR5, UR4, 0x18 ;  /* 0x0000000405047291 */ /* 0x001fe2000f8ec0ff */
[----:B------:R-:W-:Y:S01]  /*0200*/  LOP3.LUT R5, R4, 0x2, RZ, 0xfc, !PT ;  /* 0x0000000204057812 */ /* 0x000fe200078efcff */
[----:B------:R-:W-:Y:S01]  /*0210*/  IMAD.SHL.U32 R15, R6, 0x10, RZ ;  /* 0x00000010060f7824 */ /* 0x000fe200078e00ff */
[----:B------:R-:W-:-:S02]  /*0220*/  LOP3.LUT R2, R3, 0xf, R30, 0xf8, !PT ;  /* 0x0000000f03027812 */ /* 0x000fc400078ef81e */
[----:B------:R-:W-:Y:S01]  /*0230*/  LOP3.LUT R7, R4, 0x6, RZ, 0xfc, !PT ;  /* 0x0000000604077812 */ /* 0x000fe200078efcff */
[----:B------:R-:W-:Y:S01]  /*0240*/  IMAD.SHL.U32 R13, R5, 0x10, RZ ;  /* 0x00000010050d7824 */ /* 0x000fe200078e00ff */
[----:B------:R-:W-:Y:S01]  /*0250*/  LEA R37, R30, UR4, 0x4 ;  /* 0x000000041e257c11 */ /* 0x000fe2000f8e20ff */
[----:B------:R-:W-:Y:S01]  /*0260*/  IMAD.SHL.U32 R2, R2, 0x80, RZ ;  /* 0x0000008002027824 */ /* 0x000fe200078e00ff */
[----:B------:R-:W-:Y:S01]  /*0270*/  LEA R36, R36, UR4, 0x2 ;  /* 0x0000000424247c11 */ /* 0x000fe2000f8e10ff */
[----:B------:R-:W-:Y:S02]  /*0280*/  IMAD.SHL.U32 R5, R4, 0x10, RZ ;  /* 0x0000001004057824 */ /* 0x000fe400078e00ff */
[----:B------:R-:W-:Y:S01]  /*0290*/  IMAD.SHL.U32 R7, R7, 0x10, RZ ;  /* 0x0000001007077824 */ /* 0x000fe200078e00ff */
[-C--:B------:R-:W-:Y:S02]  /*02a0*/  LOP3.LUT R4, R13, R2.reuse, RZ, 0xfc, !PT ;  /* 0x000000020d047212 */ /* 0x080fe400078efcff */
[----:B------:R-:W-:-:S02]  /*02b0*/  LOP3.LUT R12, R15, R2, RZ, 0xfc, !PT ;  /* 0x000000020f0c7212 */ /* 0x000fc400078efcff */
[----:B------:R-:W-:Y:S02]  /*02c0*/  LOP3.LUT R16, R2, R5, RZ, 0xfc, !PT ;  /* 0x0000000502107212 */ /* 0x000fe400078efcff */
[----:B------:R-:W-:Y:S02]  /*02d0*/  LOP3.LUT R28, R7, R2, RZ, 0xfc, !PT ;  /* 0x00000002071c7212 */ /* 0x000fe400078efcff */
[----:B------:R-:W-:Y:S02]  /*02e0*/  SHF.R.U32.HI R2, RZ, 0x5, R30 ;  /* 0x00000005ff027819 */ /* 0x000fe4000001161e */
[----:B------:R-:W-:Y:S02]  /*02f0*/  LOP3.LUT R30, R30, 0x3, RZ, 0xc0, !PT ;  /* 0x000000031e1e7812 */ /* 0x000fe400078ec0ff */
[----:B------:R-:W-:Y:S01]  /*0300*/  SGXT.U32 R2, R2, 0x1 ;  /* 0x000000010202781a */ /* 0x000fe20000000000 */
[----:B--2---:R-:W-:Y:S04]  /*0310*/  STS.128 [R37], R8 ;  /* 0x0000000825007388 */ /* 0x004fe80000000c00 */
[----:B----4-:R0:W-:Y:S01]  /*0320*/  STS.128 [R37+0x800], R32 ;  /* 0x0008002025007388 */ /* 0x0101e20000000c00 */
[----:B------:R-:W-:Y:S01]  /*0330*/  BAR.SYNC.DEFER_BLOCKING 0x0 ;  /* 0x0000000000007b1d */ /* 0x000fe20000010000 */
[----:B0-----:R-:W-:Y:S01]  /*0340*/  SGXT.U32 R32, R29, 0x3 ;  /* 0x000000031d20781a */ /* 0x001fe20000000000 */
[----:B------:R-:W-:Y:S01]  /*0350*/  IMAD.SHL.U32 R33, R30, 0x20, RZ ;  /* 0x000000201e217824 */ /* 0x000fe200078e00ff */
[C---:B------:R-:W-:Y:S01]  /*0360*/  LOP3.LUT R29, R2.reuse, 0x2, RZ, 0xfc, !PT ;  /* 0x00000002021d7812 */ /* 0x040fe200078efcff */
[----:B------:R-:W-:Y:S01]  /*0370*/  IMAD.SHL.U32 R34, R2, 0x8, RZ ;  /* 0x0000000802227824 */ /* 0x000fe200078e00ff */
[----:B------:R-:W-:Y:S01]  /*0380*/  LOP3.LUT R3, R32, R3, RZ, 0xfc, !PT ;  /* 0x0000000320037212 */ /* 0x000fe200078efcff */
[----:B------:R-:W-:-:S02]  /*0390*/  IMAD R2, R2, 0x4, R30 ;  /* 0x0000000402027824 */ /* 0x000fc400078e021e */
[----:B------:R-:W-:Y:S01]  /*03a0*/  IMAD.SHL.U32 R29, R29, 0x8, RZ ;  /* 0x000000081d1d7824 */ /* 0x000fe200078e00ff */
[----:B------:R-:W-:Y:S01]  /*03b0*/  LOP3.LUT R34, R33, R34, R32, 0xfe, !PT ;  /* 0x0000002221227212 */ /* 0x000fe200078efe20 */
[----:B------:R-:W-:Y:S01]  /*03c0*/  IMAD R2, R3, 0x12, R2 ;  /* 0x0000001203027824 */ /* 0x000fe200078e0202 */
[----:B------:R-:W-:Y:S02]  /*03d0*/  LDSM.16.M88.4 R16, [R16+UR4] ;  /* 0x000000041010783b */ /* 0x000fe40008000200 */
[----:B------:R-:W-:Y:S01]  /*03e0*/  LOP3.LUT R33, R33, R29, R32, 0xfe, !PT ;  /* 0x0000001d21217212 */ /* 0x000fe200078efe20 */
[----:B------:R-:W-:Y:S01]  /*03f0*/  IMAD.SHL.U32 R2, R2, 0x2, RZ ;  /* 0x0000000202027824 */ /* 0x000fe200078e00ff */
[----:B------:R-:W-:Y:S01]  /*0400*/  LEA R34, R34, UR4, 0x2 ;  /* 0x0000000422227c11 */ /* 0x000fe2000f8e10ff */
[----:B------:R-:W-:Y:S01]  /*0410*/  LDSM.16.M88.4 R4, [R4+UR4] ;  /* 0x000000040404783b */ /* 0x000fe20008000200 */
[----:B------:R-:W-:-:S03]  /*0420*/  LEA R33, R33, UR4, 0x2 ;  /* 0x0000000421217c11 */ /* 0x000fc6000f8e10ff */
[----:B------:R-:W-:Y:S04]  /*0430*/  LDSM.16.M88.4 R12, [R12+UR4] ;  /* 0x000000040c0c783b */ /* 0x000fe80008000200 */
[----:B------:R-:W-:Y:S04]  /*0440*/  LDSM.16.M88.4 R8, [R28+UR4] ;  /* 0x000000041c08783b */ /* 0x000fe80008000200 */
[----:B---3--:R0:W-:Y:S04]  /*0450*/  STS.128 [R36+0x1000], R20 ;  /* 0x0010001424007388 */ /* 0x0081e80000000c00 */
[----:B-----5:R-:W-:Y:S01]  /*0460*/  STS.128 [R36+0x1800], R24 ;  /* 0x0018001824007388 */ /* 0x020fe20000000c00 */
[----:B------:R-:W-:Y:S01]  /*0470*/  BAR.SYNC.DEFER_BLOCKING 0x0 ;  /* 0x0000000000007b1d */ /* 0x000fe20000010000 */
[----:B0-----:R-:W-:-:S02]  /*0480*/  IMAD.MOV.U32 R20, RZ, RZ, 0x40a00000 ;  /* 0x40a00000ff147424 */ /* 0x001fc400078e00ff */
[----:B------:R-:W-:Y:S02]  /*0490*/  IMAD.MOV.U32 R21, RZ, RZ, 0x40a00000 ;  /* 0x40a00000ff157424 */ /* 0x000fe400078e00ff */
[----:B------:R-:W-:Y:S02]  /*04a0*/  IMAD.MOV.U32 R22, RZ, RZ, 0x40a00000 ;  /* 0x40a00000ff167424 */ /* 0x000fe400078e00ff */
[----:B------:R-:W-:Y:S01]  /*04b0*/  IMAD.MOV.U32 R23, RZ, RZ, 0x40a00000 ;  /* 0x40a00000ff177424 */ /* 0x000fe200078e00ff */
[----:B------:R-:W-:Y:S04]  /*04c0*/  LDS R24, [R34+0x1000] ;  /* 0x0010000022187984 */ /* 0x000fe80000000800 */
[----:B------:R-:W0:Y:S04]  /*04d0*/  LDS R25, [R34+0x1200] ;  /* 0x0012000022197984 */ /* 0x000e280000000800 */
[----:B------:R-:W-:Y:S04]  /*04e0*/  LDS R28, [R33+0x1000] ;  /* 0x00100000211c7984 */ /* 0x000fe80000000800 */
[----:B------:R-:W1:Y:S01]  /*04f0*/  LDS R29, [R33+0x1200] ;  /* 0x00120000211d7984 */ /* 0x000e620000000800 */
[C---:B0-----:R-:W-:Y:S08]  /*0500*/  HMMA.1688.F32.TF32 R24, R16.reuse, R24, R20 ;  /* 0x000000181018723c */ /* 0x041ff00000081014 */
[----:B-1----:R-:W-:Y:S01]  /*0510*/  HMMA.1688.F32.TF32 R16, R16, R28, R20 ;  /* 0x0000001c1010723c */ /* 0x002fe20000081014 */
[----:B------:R-:W-:Y:S04]  /*0520*/  LDS R20, [R34+0x1400] ;  /* 0x0014000022147984 */ /* 0x000fe80000000800 */
[----:B------:R-:W0:Y:S04]  /*0530*/  LDS R21, [R34+0x1600] ;  /* 0x0016000022157984 */ /* 0x000e280000000800 */
[----:B------:R-:W-:Y:S04]  /*0540*/  LDS R28, [R33+0x1400] ;  /* 0x00140000211c7984 */ /* 0x000fe80000000800 */
[----:B------:R-:W1:Y:S04]  /*0550*/  LDS R29, [R33+0x1600] ;  /* 0x00160000211d7984 */ /* 0x000e680000000800 */
[----:B------:R-:W-:Y:S04]  /*0560*/  LDS R22, [R34+0x1800] ;  /* 0x0018000022167984 */ /* 0x000fe80000000800 */
[----:B------:R-:W2:Y:S01]  /*0570*/  LDS R23, [R34+0x1a00] ;  /* 0x001a000022177984 */ /* 0x000ea20000000800 */
[C---:B0-----:R-:W-:Y:S03]  /*0580*/  HMMA.1688.F32.TF32 R24, R4.reuse, R20, R24 ;  /* 0x000000140418723c */ /* 0x041fe60000081018 */
[----:B------:R-:W-:Y:S04]  /*0590*/  LDS R20, [R33+0x1800] ;  /* 0x0018000021147984 */ /* 0x000fe80000000800 */
[----:B------:R-:W0:Y:S01]  /*05a0*/  LDS R21, [R33+0x1a00] ;  /* 0x001a000021157984 */ /* 0x000e220000000800 */
[----:B-1----:R-:W-:Y:S03]  /*05b0*/  HMMA.1688.F32.TF32 R16, R4, R28, R16 ;  /* 0x0000001c0410723c */ /* 0x002fe60000081010 */
[----:B------:R-:W-:Y:S04]  /*05c0*/  LDS R6, [R34+0x1c00] ;  /* 0x001c000022067984 */ /* 0x000fe80000000800 */
[----:B------:R-:W1:Y:S04]  /*05d0*/  LDS R7, [R34+0x1e00] ;  /* 0x001e000022077984 */ /* 0x000e680000000800 */
[----:B------:R-:W-:Y:S01]  /*05e0*/  LDS R4, [R33+0x1c00] ;  /* 0x001c000021047984 */ /* 0x000fe20000000800 */
[C---:B--2---:R-:W-:Y:S03]  /*05f0*/  HMMA.1688.F32.TF32 R24, R12.reuse, R22, R24 ;  /* 0x000000160c18723c */ /* 0x044fe60000081018 */
[----:B------:R-:W2:Y:S01]  /*0600*/  LDS R5, [R33+0x1e00] ;  /* 0x001e000021057984 */ /* 0x000ea20000000800 */
[----:B------:R-:W3:Y:S04]  /*0610*/  S2R R28, SR_TID.X ;  /* 0x00000000001c7919 */ /* 0x000ee80000002100 */
[----:B0-----:R-:W-:-:S12]  /*0620*/  HMMA.1688.F32.TF32 R16, R12, R20, R16 ;  /* 0x000000140c10723c */ /* 0x001fd80000081010 */
[----:B-1----:R-:W-:Y:S01]  /*0630*/  HMMA.1688.F32.TF32 R24, R8, R6, R24 ;  /* 0x000000060818723c */ /* 0x002fe20000081018 */
[----:B------:R-:W-:Y:S02]  /*0640*/  LEA R6, R2, UR4, 0x2 ;  /* 0x0000000402067c11 */ /* 0x000fe4000f8e10ff */
[----:B---3--:R-:W-:-:S05]  /*0650*/  SHF.R.U32.HI R3, RZ, 0x3, R28 ;  /* 0x00000003ff037819 */ /* 0x008fca000001161c */
[----:B--2---:R-:W-:Y:S01]  /*0660*/  HMMA.1688.F32.TF32 R16, R8, R4, R16 ;  /* 0x000000040810723c */ /* 0x004fe20000081010 */
[----:B------:R-:W-:-:S05]  /*0670*/  IMAD.SHL.U32 R4, R28, 0x4, RZ ;  /* 0x000000041c047824 */ /* 0x000fca00078e00ff */
[----:B------:R-:W-:-:S05]  /*0680*/  LOP3.LUT R4, R4, 0x1c, RZ, 0xe2, !PT ;  /* 0x0000001c04047812 */ /* 0x000fca00078ee2ff */
[----:B------:R-:W-:Y:S04]  /*0690*/  STS.64 [R6], R24 ;  /* 0x0000001806007388 */ /* 0x000fe80000000a00 */
[----:B------:R-:W-:Y:S01]  /*06a0*/  STS.64 [R6+0x480], R26 ;  /* 0x0004801a06007388 */ /* 0x000fe20000000a00 */
[----:B------:R-:W-:Y:S02]  /*06b0*/  IMAD R3, R3, 0x24, R4 ;  /* 0x0000002403037824 */ /* 0x000fe400078e0204 */
[----:B------:R-:W0:Y:S03]  /*06c0*/  LDC.64 R4, c[0x0][0x390] ;  /* 0x0000e400ff047b82 */ /* 0x000e260000000a00 */
[----:B------:R-:W-:Y:S01]  /*06d0*/  LEA R7, R3, UR4, 0x2 ;  /* 0x0000000403077c11 */ /* 0x000fe2000f8e10ff */
[----:B------:R-:W-:Y:S04]  /*06e0*/  STS.64 [R6+0x40], R16 ;  /* 0x0000401006007388 */ /* 0x000fe80000000a00 */
[----:B------:R-:W-:Y:S01]  /*06f0*/  STS.64 [R6+0x4c0], R18 ;  /* 0x0004c01206007388 */ /* 0x000fe20000000a00 */
[----:B------:R-:W-:Y:S01]  /*0700*/  BAR.SYNC.DEFER_BLOCKING 0x0 ;  /* 0x0000000000007b1d */ /* 0x000fe20000010000 */
[----:B0-----:R-:W-:-:S04]  /*0710*/  IMAD.WIDE.U32 R2, R31, 0x4, R4 ;  /* 0x000000041f027825 */ /* 0x001fc800078e0004 */
[----:B------:R-:W-:Y:S01]  /*0720*/  IMAD.WIDE.U32 R4, R0, 0x4, R4 ;  /* 0x0000000400047825 */ /* 0x000fe200078e0004 */
[----:B------:R-:W0:Y:S04]  /*0730*/  LDS.128 R8, [R7] ;  /* 0x0000000007087984 */ /* 0x000e280000000c00 */
[----:B------:R-:W1:Y:S04]  /*0740*/  LDS.128 R12, [R7+0x900] ;  /* 0x00090000070c7984 */ /* 0x000e680000000c00 */
[----:B0-----:R-:W-:Y:S04]  /*0750*/  STG.E.128 desc[UR6][R2.64], R8 ;  /* 0x0000000802007986 */ /* 0x001fe8000c101d06 */
[----:B-1----:R-:W-:Y:S01]  /*0760*/  STG.E.128 desc[UR6][R4.64], R12 ;  /* 0x0000000c04007986 */ /* 0x002fe2000c101d06 */
[----:B------:R-:W-:Y:S05]  /*0770*/  EXIT ;  /* 0x000000000000794d */ /* 0x000fea0003800000 */
.L_x_0:
[----:B------:R-:W-:-:S00]  /*0780*/  BRA `(.L_x_0) ;  /* 0xfffffffc00fc7947 */ /* 0x000fc0000383ffff */
[----:B------:R-:W-:-:S00]  /*0790*/  NOP ;  /* 0x0000000000007918 */ /* 0x000fc00000000000 */
        /* <DEDUP_REMOVED lines=14> */
.L_x_1:


//--------------------- .nv.shared.dot_fn         --------------------------
	.section	.nv.shared.dot_fn,"aw",@nobits
	.sectionflags	@""
	.align	16
	.zero		1024


//--------------------- .nv.shared.reserved.0     --------------------------
	.section	.nv.shared.reserved.0,"aw",@nobits
	.weak		__nv_reservedSMEM_offset_0_alias
	.size		__nv_reservedSMEM_offset_0_alias, 0, 64
	.other		__nv_reservedSMEM_offset_0_alias,@"STO_CUDA_RESERVED_SHARED STV_DEFAULT"
__nv_reservedSMEM_offset_0_alias:
	.zero		0
	.zero		64


//--------------------- .nv.constant0.dot_fn      --------------------------
	.section	.nv.constant0.dot_fn,"a",@progbits
	.sectionflags	@""
	.align	4
.nv.constant0.dot_fn:
	.zero		920


//--------------------- SYMBOLS --------------------------

	.type		.nv.reservedSmem.offset0,@object
	.size		.nv.reservedSmem.offset0,0x4
	.type		.nv.reservedSmem.cap,@object
	.size		.nv.reservedSmem.cap,0x4
